//
// Generated by NVIDIA NVVM Compiler
//
// Compiler Build ID: CL-36424714
// Cuda compilation tools, release 13.0, V13.0.88
// Based on NVVM 20.0.0
//

.version 9.0
.target sm_100
.address_size 64

	// .globl	_Z10add_kernelPKfS0_Pfi

.visible .entry _Z10add_kernelPKfS0_Pfi(
	.param .u64 .ptr .align 1 _Z10add_kernelPKfS0_Pfi_param_0,
	.param .u64 .ptr .align 1 _Z10add_kernelPKfS0_Pfi_param_1,
	.param .u64 .ptr .align 1 _Z10add_kernelPKfS0_Pfi_param_2,
	.param .u32 _Z10add_kernelPKfS0_Pfi_param_3
)
{
	.reg .pred 	%p<2>;
	.reg .b32 	%r<6>;
	.reg .b32 	%f<4>;
	.reg .b64 	%rd<11>;

	ld.param.u64 	%rd1, [_Z10add_kernelPKfS0_Pfi_param_0];
	ld.param.u64 	%rd2, [_Z10add_kernelPKfS0_Pfi_param_1];
	ld.param.u64 	%rd3, [_Z10add_kernelPKfS0_Pfi_param_2];
	ld.param.u32 	%r2, [_Z10add_kernelPKfS0_Pfi_param_3];
	mov.u32 	%r3, %ctaid.x;
	mov.u32 	%r4, %ntid.x;
	mov.u32 	%r5, %tid.x;
	mad.lo.s32 	%r1, %r3, %r4, %r5;
	setp.ge.s32 	%p1, %r1, %r2;
	@%p1 bra 	$L__BB0_2;
	cvta.to.global.u64 	%rd4, %rd1;
	cvta.to.global.u64 	%rd5, %rd2;
	cvta.to.global.u64 	%rd6, %rd3;
	mul.wide.s32 	%rd7, %r1, 4;
	add.s64 	%rd8, %rd4, %rd7;
	ld.global.f32 	%f1, [%rd8];
	add.s64 	%rd9, %rd5, %rd7;
	ld.global.f32 	%f2, [%rd9];
	add.f32 	%f3, %f1, %f2;
	add.s64 	%rd10, %rd6, %rd7;
	st.global.f32 	[%rd10], %f3;
$L__BB0_2:
	ret;

}
	// .globl	_Z20add_fp16_pack_kernelP6__halfS0_Pfi
.visible .entry _Z20add_fp16_pack_kernelP6__halfS0_Pfi(
	.param .u64 .ptr .align 1 _Z20add_fp16_pack_kernelP6__halfS0_Pfi_param_0,
	.param .u64 .ptr .align 1 _Z20add_fp16_pack_kernelP6__halfS0_Pfi_param_1,
	.param .u64 .ptr .align 1 _Z20add_fp16_pack_kernelP6__halfS0_Pfi_param_2,
	.param .u32 _Z20add_fp16_pack_kernelP6__halfS0_Pfi_param_3
)
{
	.reg .pred 	%p<2>;
	.reg .b16 	%rs<33>;
	.reg .b32 	%r<15>;
	.reg .b32 	%f<17>;
	.reg .b64 	%rd<12>;

	ld.param.u64 	%rd1, [_Z20add_fp16_pack_kernelP6__halfS0_Pfi_param_0];
	ld.param.u64 	%rd2, [_Z20add_fp16_pack_kernelP6__halfS0_Pfi_param_1];
	ld.param.u64 	%rd3, [_Z20add_fp16_pack_kernelP6__halfS0_Pfi_param_2];
	ld.param.u32 	%r2, [_Z20add_fp16_pack_kernelP6__halfS0_Pfi_param_3];
	mov.u32 	%r3, %ctaid.x;
	mov.u32 	%r4, %ntid.x;
	mov.u32 	%r5, %tid.x;
	mad.lo.s32 	%r6, %r3, %r4, %r5;
	shl.b32 	%r1, %r6, 3;
	setp.ge.s32 	%p1, %r1, %r2;
	@%p1 bra 	$L__BB1_2;
	cvta.to.global.u64 	%rd4, %rd3;
	cvta.to.global.u64 	%rd5, %rd1;
	cvta.to.global.u64 	%rd6, %rd2;
	mul.wide.s32 	%rd7, %r1, 2;
	add.s64 	%rd8, %rd5, %rd7;
	ld.global.v4.f32 	{%f9, %f10, %f11, %f12}, [%rd8];
	add.s64 	%rd9, %rd6, %rd7;
	ld.global.v4.f32 	{%f13, %f14, %f15, %f16}, [%rd9];
	mov.b32 	%r7, %f9;
	mov.b32 	{%rs2, %rs6}, %r7;
	mov.b32 	%r8, %f13;
	mov.b32 	{%rs3, %rs7}, %r8;
	// begin inline asm
	{add.f16 %rs1,%rs2,%rs3;
}
	// end inline asm
	// begin inline asm
	{  cvt.f32.f16 %f1, %rs1;}

	// end inline asm
	mul.wide.s32 	%rd10, %r1, 4;
	add.s64 	%rd11, %rd4, %rd10;
	st.global.f32 	[%rd11], %f1;
	// begin inline asm
	{add.f16 %rs5,%rs6,%rs7;
}
	// end inline asm
	// begin inline asm
	{  cvt.f32.f16 %f2, %rs5;}

	// end inline asm
	st.global.f32 	[%rd11+4], %f2;
	mov.b32 	%r9, %f10;
	mov.b32 	{%rs10, %rs14}, %r9;
	mov.b32 	%r10, %f14;
	mov.b32 	{%rs11, %rs15}, %r10;
	// begin inline asm
	{add.f16 %rs9,%rs10,%rs11;
}
	// end inline asm
	// begin inline asm
	{  cvt.f32.f16 %f3, %rs9;}

	// end inline asm
	st.global.f32 	[%rd11+8], %f3;
	// begin inline asm
	{add.f16 %rs13,%rs14,%rs15;
}
	// end inline asm
	// begin inline asm
	{  cvt.f32.f16 %f4, %rs13;}

	// end inline asm
	st.global.f32 	[%rd11+12], %f4;
	mov.b32 	%r11, %f11;
	mov.b32 	{%rs18, %rs22}, %r11;
	mov.b32 	%r12, %f15;
	mov.b32 	{%rs19, %rs23}, %r12;
	// begin inline asm
	{add.f16 %rs17,%rs18,%rs19;
}
	// end inline asm
	// begin inline asm
	{  cvt.f32.f16 %f5, %rs17;}

	// end inline asm
	st.global.f32 	[%rd11+16], %f5;
	// begin inline asm
	{add.f16 %rs21,%rs22,%rs23;
}
	// end inline asm
	// begin inline asm
	{  cvt.f32.f16 %f6, %rs21;}

	// end inline asm
	st.global.f32 	[%rd11+20], %f6;
	mov.b32 	%r13, %f12;
	mov.b32 	{%rs26, %rs30}, %r13;
	mov.b32 	%r14, %f16;
	mov.b32 	{%rs27, %rs31}, %r14;
	// begin inline asm
	{add.f16 %rs25,%rs26,%rs27;
}
	// end inline asm
	// begin inline asm
	{  cvt.f32.f16 %f7, %rs25;}

	// end inline asm
	st.global.f32 	[%rd11+24], %f7;
	// begin inline asm
	{add.f16 %rs29,%rs30,%rs31;
}
	// end inline asm
	// begin inline asm
	{  cvt.f32.f16 %f8, %rs29;}

	// end inline asm
	st.global.f32 	[%rd11+28], %f8;
$L__BB1_2:
	ret;

}


// ===== COMPILED SASS (sm_100) =====

	.target	sm_100

	.elftype	@"ET_EXEC"


//--------------------- .note.nv.tkinfo           --------------------------
	.section	.note.nv.tkinfo,"",@"SHT_NOTE"
	.sectionflags	@"SHF_NOTE_NV_TKINFO"
	.tkinfo
        /*0018*/ 	.word	0x00000002
        /*0030*/ 	.string	""
        /*0030*/ 	.string	"ptxas"
        /*0030*/ 	.string	"Cuda compilation tools, release 13.0, V13.0.88"
        /*0030*/ 	.string	"Build cuda_13.0.r13.0/compiler.36424714_0"
        /*0030*/ 	.string	"-arch sm_100 -m 64 "



//--------------------- .note.nv.cuinfo           --------------------------
	.section	.note.nv.cuinfo,"",@"SHT_NOTE"
	.sectionflags	@"SHF_NOTE_NV_CUINFO"
        /*0018*/ 	.short	0x0002
        /*001a*/ 	.short	0x0064
        /*001c*/ 	.short	0x0082
	.zero		2


//--------------------- .nv.info                  --------------------------
	.section	.nv.info,"",@"SHT_CUDA_INFO"
	.align	4


	//----- nvinfo : EIATTR_REGCOUNT
	.align		4
        /*0000*/ 	.byte	0x04, 0x2f
        /*0002*/ 	.short	(.L_1 - .L_0)
	.align		4
.L_0:
        /*0004*/ 	.word	index@(_Z10add_kernelPKfS0_Pfi)
        /*0008*/ 	.word	0x0000000c


	//----- nvinfo : EIATTR_FRAME_SIZE
	.align		4
.L_1:
        /*000c*/ 	.byte	0x04, 0x11
        /*000e*/ 	.short	(.L_3 - .L_2)
	.align		4
.L_2:
        /*0010*/ 	.word	index@(_Z10add_kernelPKfS0_Pfi)
        /*0014*/ 	.word	0x00000000


	//----- nvinfo : EIATTR_REGCOUNT
	.align		4
.L_3:
        /*0018*/ 	.byte	0x04, 0x2f
        /*001a*/ 	.short	(.L_5 - .L_4)
	.align		4
.L_4:
        /*001c*/ 	.word	index@(_Z20add_fp16_pack_kernelP6__halfS0_Pfi)
        /*0020*/ 	.word	0x00000016


	//----- nvinfo : EIATTR_FRAME_SIZE
	.align		4
.L_5:
        /*0024*/ 	.byte	0x04, 0x11
        /*0026*/ 	.short	(.L_7 - .L_6)
	.align		4
.L_6:
        /*0028*/ 	.word	index@(_Z20add_fp16_pack_kernelP6__halfS0_Pfi)
        /*002c*/ 	.word	0x00000000


	//----- nvinfo : EIATTR_MIN_STACK_SIZE
	.align		4
.L_7:
        /*0030*/ 	.byte	0x04, 0x12
        /*0032*/ 	.short	(.L_9 - .L_8)
	.align		4
.L_8:
        /*0034*/ 	.word	index@(_Z20add_fp16_pack_kernelP6__halfS0_Pfi)
        /*0038*/ 	.word	0x00000000


	//----- nvinfo : EIATTR_MIN_STACK_SIZE
	.align		4
.L_9:
        /*003c*/ 	.byte	0x04, 0x12
        /*003e*/ 	.short	(.L_11 - .L_10)
	.align		4
.L_10:
        /*0040*/ 	.word	index@(_Z10add_kernelPKfS0_Pfi)
        /*0044*/ 	.word	0x00000000
.L_11:


//--------------------- .nv.compat                --------------------------
	.section	.nv.compat,"",@"SHT_CUDA_COMPAT_INFO"
	.align	4
        /*0000*/ 	.byte	0x02, 0x09, 0x00, 0x00, 0x02, 0x02, 0x01, 0x00, 0x02, 0x05, 0x05, 0x00, 0x03, 0x07, 0x01, 0x01
        /*0010*/ 	.byte	0x02, 0x03, 0x00, 0x00, 0x02, 0x06, 0x01, 0x00, 0x04, 0x0b, 0x08, 0x00, 0x09, 0x00, 0x00, 0x00
        /*0020*/ 	.byte	0x00, 0x00, 0x00, 0x00


//--------------------- .nv.info._Z20add_fp16_pack_kernelP6__halfS0_Pfi --------------------------
	.section	.nv.info._Z20add_fp16_pack_kernelP6__halfS0_Pfi,"",@"SHT_CUDA_INFO"
	.sectionflags	@""
	.align	4


	//----- nvinfo : EIATTR_CUDA_API_VERSION
	.align		4
        /*0000*/ 	.byte	0x04, 0x37
        /*0002*/ 	.short	(.L_13 - .L_12)
.L_12:
        /*0004*/ 	.word	0x00000082


	//----- nvinfo : EIATTR_KPARAM_INFO
	.align		4
.L_13:
        /*0008*/ 	.byte	0x04, 0x17
        /*000a*/ 	.short	(.L_15 - .L_14)
.L_14:
        /*000c*/ 	.word	0x00000000
        /*0010*/ 	.short	0x0003
        /*0012*/ 	.short	0x0018
        /*0014*/ 	.byte	0x00, 0xf0, 0x11, 0x00


	//----- nvinfo : EIATTR_KPARAM_INFO
	.align		4
.L_15:
        /*0018*/ 	.byte	0x04, 0x17
        /*001a*/ 	.short	(.L_17 - .L_16)
.L_16:
        /*001c*/ 	.word	0x00000000
        /*0020*/ 	.short	0x0002
        /*0022*/ 	.short	0x0010
        /*0024*/ 	.byte	0x00, 0xf5, 0x21, 0x00


	//----- nvinfo : EIATTR_KPARAM_INFO
	.align		4
.L_17:
        /*0028*/ 	.byte	0x04, 0x17
        /*002a*/ 	.short	(.L_19 - .L_18)
.L_18:
        /*002c*/ 	.word	0x00000000
        /*0030*/ 	.short	0x0001
        /*0032*/ 	.short	0x0008
        /*0034*/ 	.byte	0x00, 0xf5, 0x21, 0x00


	//----- nvinfo : EIATTR_KPARAM_INFO
	.align		4
.L_19:
        /*0038*/ 	.byte	0x04, 0x17
        /*003a*/ 	.short	(.L_21 - .L_20)
.L_20:
        /*003c*/ 	.word	0x00000000
        /*0040*/ 	.short	0x0000
        /*0042*/ 	.short	0x0000
        /*0044*/ 	.byte	0x00, 0xf5, 0x21, 0x00


	//----- nvinfo : EIATTR_SPARSE_MMA_MASK
	.align		4
.L_21:
        /*0048*/ 	.byte	0x03, 0x50
        /*004a*/ 	.short	0x0000


	//----- nvinfo : EIATTR_MAXREG_COUNT
	.align		4
        /*004c*/ 	.byte	0x03, 0x1b
        /*004e*/ 	.short	0x00ff


	//----- nvinfo : EIATTR_MERCURY_ISA_VERSION
	.align		4
        /*0050*/ 	.byte	0x03, 0x5f
        /*0052*/ 	.short	0x0101


	//----- nvinfo : EIATTR_VRC_CTA_INIT_COUNT
	.align		4
        /*0054*/ 	.byte	0x02, 0x4a
	.zero		1
	.zero		1


	//----- nvinfo : EIATTR_EXIT_INSTR_OFFSETS
	.align		4
        /*0058*/ 	.byte	0x04, 0x1c
        /*005a*/ 	.short	(.L_23 - .L_22)


	//   ....[0]....
.L_22:
        /*005c*/ 	.word	0x00000080


	//   ....[1]....
        /*0060*/ 	.word	0x00000260


	//----- nvinfo : EIATTR_CBANK_PARAM_SIZE
	.align		4
.L_23:
        /*0064*/ 	.byte	0x03, 0x19
        /*0066*/ 	.short	0x001c


	//----- nvinfo : EIATTR_PARAM_CBANK
	.align		4
        /*0068*/ 	.byte	0x04, 0x0a
        /*006a*/ 	.short	(.L_25 - .L_24)
	.align		4
.L_24:
        /*006c*/ 	.word	index@(.nv.constant0._Z20add_fp16_pack_kernelP6__halfS0_Pfi)
        /*0070*/ 	.short	0x0380
        /*0072*/ 	.short	0x001c


	//----- nvinfo : EIATTR_SW_WAR
	.align		4
.L_25:
        /*0074*/ 	.byte	0x04, 0x36
        /*0076*/ 	.short	(.L_27 - .L_26)
.L_26:
        /*0078*/ 	.word	0x00000008
.L_27:


//--------------------- .nv.info._Z10add_kernelPKfS0_Pfi --------------------------
	.section	.nv.info._Z10add_kernelPKfS0_Pfi,"",@"SHT_CUDA_INFO"
	.sectionflags	@""
	.align	4


	//----- nvinfo : EIATTR_CUDA_API_VERSION
	.align		4
        /*0000*/ 	.byte	0x04, 0x37
        /*0002*/ 	.short	(.L_29 - .L_28)
.L_28:
        /*0004*/ 	.word	0x00000082


	//----- nvinfo : EIATTR_KPARAM_INFO
	.align		4
.L_29:
        /*0008*/ 	.byte	0x04, 0x17
        /*000a*/ 	.short	(.L_31 - .L_30)
.L_30:
        /*000c*/ 	.word	0x00000000
        /*0010*/ 	.short	0x0003
        /*0012*/ 	.short	0x0018
        /*0014*/ 	.byte	0x00, 0xf0, 0x11, 0x00


	//----- nvinfo : EIATTR_KPARAM_INFO
	.align		4
.L_31:
        /*0018*/ 	.byte	0x04, 0x17
        /*001a*/ 	.short	(.L_33 - .L_32)
.L_32:
        /*001c*/ 	.word	0x00000000
        /*0020*/ 	.short	0x0002
        /*0022*/ 	.short	0x0010
        /*0024*/ 	.byte	0x00, 0xf5, 0x21, 0x00


	//----- nvinfo : EIATTR_KPARAM_INFO
	.align		4
.L_33:
        /*0028*/ 	.byte	0x04, 0x17
        /*002a*/ 	.short	(.L_35 - .L_34)
.L_34:
        /*002c*/ 	.word	0x00000000
        /*0030*/ 	.short	0x0001
        /*0032*/ 	.short	0x0008
        /*0034*/ 	.byte	0x00, 0xf5, 0x21, 0x00


	//----- nvinfo : EIATTR_KPARAM_INFO
	.align		4
.L_35:
        /*0038*/ 	.byte	0x04, 0x17
        /*003a*/ 	.short	(.L_37 - .L_36)
.L_36:
        /*003c*/ 	.word	0x00000000
        /*0040*/ 	.short	0x0000
        /*0042*/ 	.short	0x0000
        /*0044*/ 	.byte	0x00, 0xf5, 0x21, 0x00


	//----- nvinfo : EIATTR_SPARSE_MMA_MASK
	.align		4
.L_37:
        /*0048*/ 	.byte	0x03, 0x50
        /*004a*/ 	.short	0x0000


	//----- nvinfo : EIATTR_MAXREG_COUNT
	.align		4
        /*004c*/ 	.byte	0x03, 0x1b
        /*004e*/ 	.short	0x00ff


	//----- nvinfo : EIATTR_MERCURY_ISA_VERSION
	.align		4
        /*0050*/ 	.byte	0x03, 0x5f
        /*0052*/ 	.short	0x0101


	//----- nvinfo : EIATTR_VRC_CTA_INIT_COUNT
	.align		4
        /*0054*/ 	.byte	0x02, 0x4a
	.zero		1
	.zero		1


	//----- nvinfo : EIATTR_EXIT_INSTR_OFFSETS
	.align		4
        /*0058*/ 	.byte	0x04, 0x1c
        /*005a*/ 	.short	(.L_39 - .L_38)


	//   ....[0]....
.L_38:
        /*005c*/ 	.word	0x00000070


	//   ....[1]....
        /*0060*/ 	.word	0x00000130


	//----- nvinfo : EIATTR_CBANK_PARAM_SIZE
	.align		4
.L_39:
        /*0064*/ 	.byte	0x03, 0x19
        /*0066*/ 	.short	0x001c


	//----- nvinfo : EIATTR_PARAM_CBANK
	.align		4
        /*0068*/ 	.byte	0x04, 0x0a
        /*006a*/ 	.short	(.L_41 - .L_40)
	.align		4
.L_40:
        /*006c*/ 	.word	index@(.nv.constant0._Z10add_kernelPKfS0_Pfi)
        /*0070*/ 	.short	0x0380
        /*0072*/ 	.short	0x001c


	//----- nvinfo : EIATTR_SW_WAR
	.align		4
.L_41:
        /*0074*/ 	.byte	0x04, 0x36
        /*0076*/ 	.short	(.L_43 - .L_42)
.L_42:
        /*0078*/ 	.word	0x00000008
.L_43:


//--------------------- .nv.callgraph             --------------------------
	.section	.nv.callgraph,"",@"SHT_CUDA_CALLGRAPH"
	.align	4
	.sectionentsize	8
	.align		4
        /*0000*/ 	.word	0x00000000
	.align		4
        /*0004*/ 	.word	0xffffffff
	.align		4
        /*0008*/ 	.word	0x00000000
	.align		4
        /*000c*/ 	.word	0xfffffffe
	.align		4
        /*0010*/ 	.word	0x00000000
	.align		4
        /*0014*/ 	.word	0xfffffffd
	.align		4
        /*0018*/ 	.word	0x00000000
	.align		4
        /*001c*/ 	.word	0xfffffffc


//--------------------- .text._Z20add_fp16_pack_kernelP6__halfS0_Pfi --------------------------
	.section	.text._Z20add_fp16_pack_kernelP6__halfS0_Pfi,"ax",@progbits
	.align	128
        .global         _Z20add_fp16_pack_kernelP6__halfS0_Pfi
        .type           _Z20add_fp16_pack_kernelP6__halfS0_Pfi,@function
        .size           _Z20add_fp16_pack_kernelP6__halfS0_Pfi,(.L_x_2 - _Z20add_fp16_pack_kernelP6__halfS0_Pfi)
        .other          _Z20add_fp16_pack_kernelP6__halfS0_Pfi,@"STO_CUDA_ENTRY STV_DEFAULT"
_Z20add_fp16_pack_kernelP6__halfS0_Pfi:
.text._Z20add_fp16_pack_kernelP6__halfS0_Pfi:
[----:B------:R-:W-:Y:S01]  /*0000*/  LDC R1, c[0x0][0x37c] ;  /* 0x0000df00ff017b82 */ /* 0x000fe20000000800 */
[----:B------:R-:W0:Y:S07]  /*0010*/  S2R R3, SR_TID.X ;  /* 0x0000000000037919 */ /* 0x000e2e0000002100 */
[----:B------:R-:W0:Y:S01]  /*0020*/  S2UR UR4, SR_CTAID.X ;  /* 0x00000000000479c3 */ /* 0x000e220000002500 */
[----:B------:R-:W1:Y:S07]  /*0030*/  LDCU UR5, c[0x0][0x398] ;  /* 0x00007300ff0577ac */ /* 0x000e6e0008000800 */
[----:B------:R-:W0:Y:S02]  /*0040*/  LDC R0, c[0x0][0x360] ;  /* 0x0000d800ff007b82 */ /* 0x000e240000000800 */
[----:B0-----:R-:W-:-:S05]  /*0050*/  IMAD R0, R0, UR4, R3 ;  /* 0x0000000400007c24 */ /* 0x001fca000f8e0203 */
[----:B------:R-:W-:-:S04]  /*0060*/  SHF.L.U32 R13, R0, 0x3, RZ ;  /* 0x00000003000d7819 */ /* 0x000fc800000006ff */
[----:B-1----:R-:W-:-:S13]  /*0070*/  ISETP.GE.AND P0, PT, R13, UR5, PT ;  /* 0x000000050d007c0c */ /* 0x002fda000bf06270 */
[----:B------:R-:W-:Y:S05]  /*0080*/  @P0 EXIT ;  /* 0x000000000000094d */ /* 0x000fea0003800000 */
[----:B------:R-:W0:Y:S01]  /*0090*/  LDC.64 R4, c[0x0][0x380] ;  /* 0x0000e000ff047b82 */ /* 0x000e220000000a00 */
[----:B------:R-:W1:Y:S07]  /*00a0*/  LDCU.64 UR4, c[0x0][0x358] ;  /* 0x00006b00ff0477ac */ /* 0x000e6e0008000a00 */
[----:B------:R-:W2:Y:S08]  /*00b0*/  LDC.64 R8, c[0x0][0x388] ;  /* 0x0000e200ff087b82 */ /* 0x000eb00000000a00 */
[----:B------:R-:W3:Y:S01]  /*00c0*/  LDC.64 R2, c[0x0][0x390] ;  /* 0x0000e400ff027b82 */ /* 0x000ee20000000a00 */
[----:B0-----:R-:W-:-:S06]  /*00d0*/  IMAD.WIDE R4, R13, 0x2, R4 ;  /* 0x000000020d047825 */ /* 0x001fcc00078e0204 */
[----:B-1----:R-:W4:Y:S01]  /*00e0*/  LDG.E.128 R4, desc[UR4][R4.64] ;  /* 0x0000000404047981 */ /* 0x002f22000c1e1d00 */
[----:B--2---:R-:W-:-:S06]  /*00f0*/  IMAD.WIDE R8, R13, 0x2, R8 ;  /* 0x000000020d087825 */ /* 0x004fcc00078e0208 */
[----:B------:R-:W4:Y:S01]  /*0100*/  LDG.E.128 R8, desc[UR4][R8.64] ;  /* 0x0000000408087981 */ /* 0x000f22000c1e1d00 */
[----:B---3--:R-:W-:-:S04]  /*0110*/  IMAD.WIDE R2, R13, 0x4, R2 ;  /* 0x000000040d027825 */ /* 0x008fc800078e0202 */
[----:B----4-:R-:W-:Y:S02]  /*0120*/  HFMA2 R11, R7, 1, 1, R11 ;  /* 0x3c003c00070b7831 */ /* 0x010fe4000000000b */
[----:B------:R-:W-:Y:S02]  /*0130*/  HFMA2 R0, R4, 1, 1, R8 ;  /* 0x3c003c0004007831 */ /* 0x000fe40000000008 */
[----:B------:R-:W-:Y:S02]  /*0140*/  HADD2 R5, R5, R9 ;  /* 0x0000000905057230 */ /* 0x000fe40000000000 */
[----:B------:R-:W-:-:S03]  /*0150*/  HADD2 R6, R6, R10 ;  /* 0x0000000a06067230 */ /* 0x000fc60000000000 */
[----:B------:R-:W-:Y:S02]  /*0160*/  HADD2.F32 R17, -RZ, R5.H0_H0 ;  /* 0x20000005ff117230 */ /* 0x000fe40000004100 */
[----:B------:R-:W-:Y:S02]  /*0170*/  HADD2.F32 R19, -RZ, R11.H0_H0 ;  /* 0x2000000bff137230 */ /* 0x000fe40000004100 */
[--C-:B------:R-:W-:Y:S02]  /*0180*/  HADD2.F32 R13, -RZ, R0.reuse.H0_H0 ;  /* 0x20000000ff0d7230 */ /* 0x100fe40000004100 */
[----:B------:R-:W-:Y:S02]  /*0190*/  HADD2.F32 R15, -RZ, R0.H1_H1 ;  /* 0x30000000ff0f7230 */ /* 0x000fe40000004100 */
[----:B------:R-:W-:Y:S02]  /*01a0*/  HADD2.F32 R5, -RZ, R5.H1_H1 ;  /* 0x30000005ff057230 */ /* 0x000fe40000004100 */
[----:B------:R-:W-:-:S02]  /*01b0*/  HADD2.F32 R7, -RZ, R6.H0_H0 ;  /* 0x20000006ff077230 */ /* 0x000fc40000004100 */
[----:B------:R-:W-:Y:S02]  /*01c0*/  HADD2.F32 R9, -RZ, R6.H1_H1 ;  /* 0x30000006ff097230 */ /* 0x000fe40000004100 */
[----:B------:R-:W-:Y:S01]  /*01d0*/  HADD2.F32 R11, -RZ, R11.H1_H1 ;  /* 0x3000000bff0b7230 */ /* 0x000fe20000004100 */
[----:B------:R-:W-:Y:S04]  /*01e0*/  STG.E desc[UR4][R2.64], R13 ;  /* 0x0000000d02007986 */ /* 0x000fe8000c101904 */
[----:B------:R-:W-:Y:S04]  /*01f0*/  STG.E desc[UR4][R2.64+0x4], R15 ;  /* 0x0000040f02007986 */ /* 0x000fe8000c101904 */
[----:B------:R-:W-:Y:S04]  /*0200*/  STG.E desc[UR4][R2.64+0x8], R17 ;  /* 0x0000081102007986 */ /* 0x000fe8000c101904 */
[----:B------:R-:W-:Y:S04]  /*0210*/  STG.E desc[UR4][R2.64+0xc], R5 ;  /* 0x00000c0502007986 */ /* 0x000fe8000c101904 */
[----:B------:R-:W-:Y:S04]  /*0220*/  STG.E desc[UR4][R2.64+0x10], R7 ;  /* 0x0000100702007986 */ /* 0x000fe8000c101904 */
[----:B------:R-:W-:Y:S04]  /*0230*/  STG.E desc[UR4][R2.64+0x14], R9 ;  /* 0x0000140902007986 */ /* 0x000fe8000c101904 */
[----:B------:R-:W-:Y:S04]  /*0240*/  STG.E desc[UR4][R2.64+0x18], R19 ;  /* 0x0000181302007986 */ /* 0x000fe8000c101904 */
[----:B------:R-:W-:Y:S01]  /*0250*/  STG.E desc[UR4][R2.64+0x1c], R11 ;  /* 0x00001c0b02007986 */ /* 0x000fe2000c101904 */
[----:B------:R-:W-:Y:S05]  /*0260*/  EXIT ;  /* 0x000000000000794d */ /* 0x000fea0003800000 */
.L_x_0:
[----:B------:R-:W-:-:S00]  /*0270*/  BRA `(.L_x_0) ;  /* 0xfffffffc00fc7947 */ /* 0x000fc0000383ffff */
[----:B------:R-:W-:-:S00]  /*0280*/  NOP ;  /* 0x0000000000007918 */ /* 0x000fc00000000000 */
[----:B------:R-:W-:-:S00]  /*0290*/  NOP ;  /* 0x0000000000007918 */ /* 0x000fc00000000000 */
[----:B------:R-:W-:-:S00]  /*02a0*/  NOP ;  /* 0x0000000000007918 */ /* 0x000fc00000000000 */
[----:B------:R-:W-:-:S00]  /*02b0*/  NOP ;  /* 0x0000000000007918 */ /* 0x000fc00000000000 */
[----:B------:R-:W-:-:S00]  /*02c0*/  NOP ;  /* 0x0000000000007918 */ /* 0x000fc00000000000 */
[----:B------:R-:W-:-:S00]  /*02d0*/  NOP ;  /* 0x0000000000007918 */ /* 0x000fc00000000000 */
[----:B------:R-:W-:-:S00]  /*02e0*/  NOP ;  /* 0x0000000000007918 */ /* 0x000fc00000000000 */
[----:B------:R-:W-:-:S00]  /*02f0*/  NOP ;  /* 0x0000000000007918 */ /* 0x000fc00000000000 */
.L_x_2:


//--------------------- .text._Z10add_kernelPKfS0_Pfi --------------------------
	.section	.text._Z10add_kernelPKfS0_Pfi,"ax",@progbits
	.align	128
        .global         _Z10add_kernelPKfS0_Pfi
        .type           _Z10add_kernelPKfS0_Pfi,@function
        .size           _Z10add_kernelPKfS0_Pfi,(.L_x_3 - _Z10add_kernelPKfS0_Pfi)
        .other          _Z10add_kernelPKfS0_Pfi,@"STO_CUDA_ENTRY STV_DEFAULT"
_Z10add_kernelPKfS0_Pfi:
.text._Z10add_kernelPKfS0_Pfi:
[----:B------:R-:W-:Y:S01]  /*0000*/  LDC R1, c[0x0][0x37c] ;  /* 0x0000df00ff017b82 */ /* 0x000fe20000000800 */
[----:B------:R-:W0:Y:S07]  /*0010*/  S2R R0, SR_TID.X ;  /* 0x0000000000007919 */ /* 0x000e2e0000002100 */
[----:B------:R-:W0:Y:S01]  /*0020*/  S2UR UR4, SR_CTAID.X ;  /* 0x00000000000479c3 */ /* 0x000e220000002500 */
[----:B------:R-:W1:Y:S07]  /*0030*/  LDCU UR5, c[0x0][0x398] ;  /* 0x00007300ff0577ac */ /* 0x000e6e0008000800 */
[----:B------:R-:W0:Y:S02]  /*0040*/  LDC R9, c[0x0][0x360] ;  /* 0x0000d800ff097b82 */ /* 0x000e240000000800 */
[----:B0-----:R-:W-:-:S05]  /*0050*/  IMAD R9, R9, UR4, R0 ;  /* 0x0000000409097c24 */ /* 0x001fca000f8e0200 */
[----:B-1----:R-:W-:-:S13]  /*0060*/  ISETP.GE.AND P0, PT, R9, UR5, PT ;  /* 0x0000000509007c0c */ /* 0x002fda000bf06270 */
[----:B------:R-:W-:Y:S05]  /*0070*/  @P0 EXIT ;  /* 0x000000000000094d */ /* 0x000fea0003800000 */
[----:B------:R-:W0:Y:S01]  /*0080*/  LDC.64 R2, c[0x0][0x380] ;  /* 0x0000e000ff027b82 */ /* 0x000e220000000a00 */
[----:B------:R-:W1:Y:S07]  /*0090*/  LDCU.64 UR4, c[0x0][0x358] ;  /* 0x00006b00ff0477ac */ /* 0x000e6e0008000a00 */
[----:B------:R-:W2:Y:S08]  /*00a0*/  LDC.64 R4, c[0x0][0x388] ;  /* 0x0000e200ff047b82 */ /* 0x000eb00000000a00 */
[----:B------:R-:W3:Y:S01]  /*00b0*/  LDC.64 R6, c[0x0][0x390] ;  /* 0x0000e400ff067b82 */ /* 0x000ee20000000a00 */
[----:B0-----:R-:W-:-:S06]  /*00c0*/  IMAD.WIDE R2, R9, 0x4, R2 ;  /* 0x0000000409027825 */ /* 0x001fcc00078e0202 */
[----:B-1----:R-:W4:Y:S01]  /*00d0*/  LDG.E R2, desc[UR4][R2.64] ;  /* 0x0000000402027981 */ /* 0x002f22000c1e1900 */
[----:B--2---:R-:W-:-:S06]  /*00e0*/  IMAD.WIDE R4, R9, 0x4, R4 ;  /* 0x0000000409047825 */ /* 0x004fcc00078e0204 */
[----:B------:R-:W4:Y:S01]  /*00f0*/  LDG.E R5, desc[UR4][R4.64] ;  /* 0x0000000404057981 */ /* 0x000f22000c1e1900 */
[----:B---3--:R-:W-:-:S04]  /*0100*/  IMAD.WIDE R6, R9, 0x4, R6 ;  /* 0x0000000409067825 */ /* 0x008fc800078e0206 */
[----:B----4-:R-:W-:-:S05]  /*0110*/  FADD R9, R2, R5 ;  /* 0x0000000502097221 */ /* 0x010fca0000000000 */
[----:B------:R-:W-:Y:S01]  /*0120*/  STG.E desc[UR4][R6.64], R9 ;  /* 0x0000000906007986 */ /* 0x000fe2000c101904 */
[----:B------:R-:W-:Y:S05]  /*0130*/  EXIT ;  /* 0x000000000000794d */ /* 0x000fea0003800000 */
.L_x_1:
        /* <DEDUP_REMOVED lines=12> */
.L_x_3:


//--------------------- .nv.shared.reserved.0     --------------------------
	.section	.nv.shared.reserved.0,"aw",@nobits
	.weak		__nv_reservedSMEM_offset_0_alias
	.size		__nv_reservedSMEM_offset_0_alias, 0, 64
	.other		__nv_reservedSMEM_offset_0_alias,@"STO_CUDA_RESERVED_SHARED STV_DEFAULT"
__nv_reservedSMEM_offset_0_alias:
	.zero		0
	.zero		64


//--------------------- .nv.constant0._Z20add_fp16_pack_kernelP6__halfS0_Pfi --------------------------
	.section	.nv.constant0._Z20add_fp16_pack_kernelP6__halfS0_Pfi,"a",@progbits
	.sectionflags	@""
	.align	4
.nv.constant0._Z20add_fp16_pack_kernelP6__halfS0_Pfi:
	.zero		924


//--------------------- .nv.constant0._Z10add_kernelPKfS0_Pfi --------------------------
	.section	.nv.constant0._Z10add_kernelPKfS0_Pfi,"a",@progbits
	.sectionflags	@""
	.align	4
.nv.constant0._Z10add_kernelPKfS0_Pfi:
	.zero		924


//--------------------- SYMBOLS --------------------------

	.type		.nv.reservedSmem.offset0,@object
	.size		.nv.reservedSmem.offset0,0x4
